//
// Generated by NVIDIA NVVM Compiler
//
// Compiler Build ID: CL-36424714
// Cuda compilation tools, release 13.0, V13.0.88
// Based on NVVM 20.0.0
//

.version 9.0
.target sm_100
.address_size 64

	// .globl	_Z3dfsPiS_S_S_S_i

.visible .entry _Z3dfsPiS_S_S_S_i(
	.param .u64 .ptr .align 1 _Z3dfsPiS_S_S_S_i_param_0,
	.param .u64 .ptr .align 1 _Z3dfsPiS_S_S_S_i_param_1,
	.param .u64 .ptr .align 1 _Z3dfsPiS_S_S_S_i_param_2,
	.param .u64 .ptr .align 1 _Z3dfsPiS_S_S_S_i_param_3,
	.param .u64 .ptr .align 1 _Z3dfsPiS_S_S_S_i_param_4,
	.param .u32 _Z3dfsPiS_S_S_S_i_param_5
)
{
	.reg .pred 	%p<13>;
	.reg .b32 	%r<44>;
	.reg .b64 	%rd<40>;

	ld.param.u64 	%rd8, [_Z3dfsPiS_S_S_S_i_param_0];
	ld.param.u64 	%rd9, [_Z3dfsPiS_S_S_S_i_param_1];
	ld.param.u64 	%rd10, [_Z3dfsPiS_S_S_S_i_param_2];
	ld.param.u64 	%rd11, [_Z3dfsPiS_S_S_S_i_param_3];
	ld.param.u64 	%rd12, [_Z3dfsPiS_S_S_S_i_param_4];
	ld.param.u32 	%r21, [_Z3dfsPiS_S_S_S_i_param_5];
	cvta.to.global.u64 	%rd1, %rd11;
	cvta.to.global.u64 	%rd2, %rd12;
	cvta.to.global.u64 	%rd3, %rd9;
	cvta.to.global.u64 	%rd4, %rd10;
	mov.u32 	%r22, %ctaid.x;
	mov.u32 	%r23, %ntid.x;
	mov.u32 	%r24, %tid.x;
	mad.lo.s32 	%r1, %r22, %r23, %r24;
	setp.ge.s32 	%p1, %r1, %r21;
	@%p1 bra 	$L__BB0_19;
	mul.wide.s32 	%rd13, %r1, 4;
	add.s64 	%rd5, %rd4, %rd13;
	ld.global.u32 	%r25, [%rd5];
	setp.ne.s32 	%p2, %r25, 0;
	@%p2 bra 	$L__BB0_19;
	mov.b32 	%r26, 1;
	st.global.u32 	[%rd5], %r26;
	cvta.to.global.u64 	%rd14, %rd8;
	add.s64 	%rd16, %rd14, %rd13;
	ld.global.u32 	%r2, [%rd16];
	ld.global.u32 	%r3, [%rd16+4];
	setp.ge.s32 	%p3, %r2, %r3;
	@%p3 bra 	$L__BB0_19;
	sub.s32 	%r27, %r3, %r2;
	and.b32  	%r4, %r27, 3;
	setp.eq.s32 	%p4, %r4, 0;
	mov.u32 	%r41, %r2;
	@%p4 bra 	$L__BB0_8;
	neg.s32 	%r39, %r4;
	mov.u32 	%r41, %r2;
$L__BB0_5:
	.pragma "nounroll";
	mul.wide.s32 	%rd17, %r41, 4;
	add.s64 	%rd18, %rd3, %rd17;
	ld.global.u32 	%r8, [%rd18];
	mul.wide.s32 	%rd19, %r8, 4;
	add.s64 	%rd20, %rd4, %rd19;
	ld.global.u32 	%r28, [%rd20];
	setp.ne.s32 	%p5, %r28, 0;
	@%p5 bra 	$L__BB0_7;
	atom.global.add.u32 	%r29, [%rd2], 1;
	mul.wide.s32 	%rd21, %r29, 4;
	add.s64 	%rd22, %rd1, %rd21;
	st.global.u32 	[%rd22], %r8;
$L__BB0_7:
	add.s32 	%r41, %r41, 1;
	add.s32 	%r39, %r39, 1;
	setp.ne.s32 	%p6, %r39, 0;
	@%p6 bra 	$L__BB0_5;
$L__BB0_8:
	sub.s32 	%r30, %r2, %r3;
	setp.gt.u32 	%p7, %r30, -4;
	@%p7 bra 	$L__BB0_19;
	sub.s32 	%r42, %r41, %r3;
	add.s64 	%rd6, %rd3, 8;
$L__BB0_10:
	mul.wide.s32 	%rd23, %r41, 4;
	add.s64 	%rd7, %rd6, %rd23;
	ld.global.u32 	%r15, [%rd7+-8];
	mul.wide.s32 	%rd24, %r15, 4;
	add.s64 	%rd25, %rd4, %rd24;
	ld.global.u32 	%r31, [%rd25];
	setp.ne.s32 	%p8, %r31, 0;
	@%p8 bra 	$L__BB0_12;
	atom.global.add.u32 	%r32, [%rd2], 1;
	mul.wide.s32 	%rd26, %r32, 4;
	add.s64 	%rd27, %rd1, %rd26;
	st.global.u32 	[%rd27], %r15;
$L__BB0_12:
	ld.global.u32 	%r16, [%rd7+-4];
	mul.wide.s32 	%rd28, %r16, 4;
	add.s64 	%rd29, %rd4, %rd28;
	ld.global.u32 	%r33, [%rd29];
	setp.ne.s32 	%p9, %r33, 0;
	@%p9 bra 	$L__BB0_14;
	atom.global.add.u32 	%r34, [%rd2], 1;
	mul.wide.s32 	%rd30, %r34, 4;
	add.s64 	%rd31, %rd1, %rd30;
	st.global.u32 	[%rd31], %r16;
$L__BB0_14:
	ld.global.u32 	%r17, [%rd7];
	mul.wide.s32 	%rd32, %r17, 4;
	add.s64 	%rd33, %rd4, %rd32;
	ld.global.u32 	%r35, [%rd33];
	setp.ne.s32 	%p10, %r35, 0;
	@%p10 bra 	$L__BB0_16;
	atom.global.add.u32 	%r36, [%rd2], 1;
	mul.wide.s32 	%rd34, %r36, 4;
	add.s64 	%rd35, %rd1, %rd34;
	st.global.u32 	[%rd35], %r17;
$L__BB0_16:
	ld.global.u32 	%r18, [%rd7+4];
	mul.wide.s32 	%rd36, %r18, 4;
	add.s64 	%rd37, %rd4, %rd36;
	ld.global.u32 	%r37, [%rd37];
	setp.ne.s32 	%p11, %r37, 0;
	@%p11 bra 	$L__BB0_18;
	atom.global.add.u32 	%r38, [%rd2], 1;
	mul.wide.s32 	%rd38, %r38, 4;
	add.s64 	%rd39, %rd1, %rd38;
	st.global.u32 	[%rd39], %r18;
$L__BB0_18:
	add.s32 	%r41, %r41, 4;
	add.s32 	%r42, %r42, 4;
	setp.ne.s32 	%p12, %r42, 0;
	@%p12 bra 	$L__BB0_10;
$L__BB0_19:
	ret;

}


// ===== COMPILED SASS (sm_100) =====

	.target	sm_100

	.elftype	@"ET_EXEC"


//--------------------- .note.nv.tkinfo           --------------------------
	.section	.note.nv.tkinfo,"",@"SHT_NOTE"
	.sectionflags	@"SHF_NOTE_NV_TKINFO"
	.tkinfo
        /*0018*/ 	.word	0x00000002
        /*0030*/ 	.string	""
        /*0030*/ 	.string	"ptxas"
        /*0030*/ 	.string	"Cuda compilation tools, release 13.0, V13.0.88"
        /*0030*/ 	.string	"Build cuda_13.0.r13.0/compiler.36424714_0"
        /*0030*/ 	.string	"-arch sm_100 -m 64 "



//--------------------- .note.nv.cuinfo           --------------------------
	.section	.note.nv.cuinfo,"",@"SHT_NOTE"
	.sectionflags	@"SHF_NOTE_NV_CUINFO"
        /*0018*/ 	.short	0x0002
        /*001a*/ 	.short	0x0064
        /*001c*/ 	.short	0x0082
	.zero		2


//--------------------- .nv.info                  --------------------------
	.section	.nv.info,"",@"SHT_CUDA_INFO"
	.align	4


	//----- nvinfo : EIATTR_REGCOUNT
	.align		4
        /*0000*/ 	.byte	0x04, 0x2f
        /*0002*/ 	.short	(.L_1 - .L_0)
	.align		4
.L_0:
        /*0004*/ 	.word	index@(_Z3dfsPiS_S_S_S_i)
        /*0008*/ 	.word	0x00000016


	//----- nvinfo : EIATTR_FRAME_SIZE
	.align		4
.L_1:
        /*000c*/ 	.byte	0x04, 0x11
        /*000e*/ 	.short	(.L_3 - .L_2)
	.align		4
.L_2:
        /*0010*/ 	.word	index@(_Z3dfsPiS_S_S_S_i)
        /*0014*/ 	.word	0x00000000


	//----- nvinfo : EIATTR_MIN_STACK_SIZE
	.align		4
.L_3:
        /*0018*/ 	.byte	0x04, 0x12
        /*001a*/ 	.short	(.L_5 - .L_4)
	.align		4
.L_4:
        /*001c*/ 	.word	index@(_Z3dfsPiS_S_S_S_i)
        /*0020*/ 	.word	0x00000000
.L_5:


//--------------------- .nv.compat                --------------------------
	.section	.nv.compat,"",@"SHT_CUDA_COMPAT_INFO"
	.align	4
        /*0000*/ 	.byte	0x02, 0x09, 0x00, 0x00, 0x02, 0x02, 0x01, 0x00, 0x02, 0x05, 0x05, 0x00, 0x03, 0x07, 0x01, 0x01
        /*0010*/ 	.byte	0x02, 0x03, 0x00, 0x00, 0x02, 0x06, 0x01, 0x00, 0x04, 0x0b, 0x08, 0x00, 0x09, 0x00, 0x00, 0x00
        /*0020*/ 	.byte	0x00, 0x00, 0x00, 0x00


//--------------------- .nv.info._Z3dfsPiS_S_S_S_i --------------------------
	.section	.nv.info._Z3dfsPiS_S_S_S_i,"",@"SHT_CUDA_INFO"
	.sectionflags	@""
	.align	4


	//----- nvinfo : EIATTR_CUDA_API_VERSION
	.align		4
        /*0000*/ 	.byte	0x04, 0x37
        /*0002*/ 	.short	(.L_7 - .L_6)
.L_6:
        /*0004*/ 	.word	0x00000082


	//----- nvinfo : EIATTR_KPARAM_INFO
	.align		4
.L_7:
        /*0008*/ 	.byte	0x04, 0x17
        /*000a*/ 	.short	(.L_9 - .L_8)
.L_8:
        /*000c*/ 	.word	0x00000000
        /*0010*/ 	.short	0x0005
        /*0012*/ 	.short	0x0028
        /*0014*/ 	.byte	0x00, 0xf0, 0x11, 0x00


	//----- nvinfo : EIATTR_KPARAM_INFO
	.align		4
.L_9:
        /*0018*/ 	.byte	0x04, 0x17
        /*001a*/ 	.short	(.L_11 - .L_10)
.L_10:
        /*001c*/ 	.word	0x00000000
        /*0020*/ 	.short	0x0004
        /*0022*/ 	.short	0x0020
        /*0024*/ 	.byte	0x00, 0xf5, 0x21, 0x00


	//----- nvinfo : EIATTR_KPARAM_INFO
	.align		4
.L_11:
        /*0028*/ 	.byte	0x04, 0x17
        /*002a*/ 	.short	(.L_13 - .L_12)
.L_12:
        /*002c*/ 	.word	0x00000000
        /*0030*/ 	.short	0x0003
        /*0032*/ 	.short	0x0018
        /*0034*/ 	.byte	0x00, 0xf5, 0x21, 0x00


	//----- nvinfo : EIATTR_KPARAM_INFO
	.align		4
.L_13:
        /*0038*/ 	.byte	0x04, 0x17
        /*003a*/ 	.short	(.L_15 - .L_14)
.L_14:
        /*003c*/ 	.word	0x00000000
        /*0040*/ 	.short	0x0002
        /*0042*/ 	.short	0x0010
        /*0044*/ 	.byte	0x00, 0xf5, 0x21, 0x00


	//----- nvinfo : EIATTR_KPARAM_INFO
	.align		4
.L_15:
        /*0048*/ 	.byte	0x04, 0x17
        /*004a*/ 	.short	(.L_17 - .L_16)
.L_16:
        /*004c*/ 	.word	0x00000000
        /*0050*/ 	.short	0x0001
        /*0052*/ 	.short	0x0008
        /*0054*/ 	.byte	0x00, 0xf5, 0x21, 0x00


	//----- nvinfo : EIATTR_KPARAM_INFO
	.align		4
.L_17:
        /*0058*/ 	.byte	0x04, 0x17
        /*005a*/ 	.short	(.L_19 - .L_18)
.L_18:
        /*005c*/ 	.word	0x00000000
        /*0060*/ 	.short	0x0000
        /*0062*/ 	.short	0x0000
        /*0064*/ 	.byte	0x00, 0xf5, 0x21, 0x00


	//----- nvinfo : EIATTR_SPARSE_MMA_MASK
	.align		4
.L_19:
        /*0068*/ 	.byte	0x03, 0x50
        /*006a*/ 	.short	0x0000


	//----- nvinfo : EIATTR_MAXREG_COUNT
	.align		4
        /*006c*/ 	.byte	0x03, 0x1b
        /*006e*/ 	.short	0x00ff


	//----- nvinfo : EIATTR_MERCURY_ISA_VERSION
	.align		4
        /*0070*/ 	.byte	0x03, 0x5f
        /*0072*/ 	.short	0x0101


	//----- nvinfo : EIATTR_INT_WARP_WIDE_INSTR_OFFSETS
	.align		4
        /*0074*/ 	.byte	0x04, 0x31
        /*0076*/ 	.short	(.L_21 - .L_20)


	//   ....[0]....
.L_20:
        /*0078*/ 	.word	0x000002a0


	//   ....[1]....
        /*007c*/ 	.word	0x00000330


	//   ....[2]....
        /*0080*/ 	.word	0x000004e0


	//   ....[3]....
        /*0084*/ 	.word	0x00000570


	//   ....[4]....
        /*0088*/ 	.word	0x00000630


	//   ....[5]....
        /*008c*/ 	.word	0x000006c0


	//   ....[6]....
        /*0090*/ 	.word	0x00000780


	//   ....[7]....
        /*0094*/ 	.word	0x00000810


	//   ....[8]....
        /*0098*/ 	.word	0x000008f0


	//   ....[9]....
        /*009c*/ 	.word	0x00000980


	//----- nvinfo : EIATTR_VRC_CTA_INIT_COUNT
	.align		4
.L_21:
        /*00a0*/ 	.byte	0x02, 0x4a
	.zero		1
	.zero		1


	//----- nvinfo : EIATTR_EXIT_INSTR_OFFSETS
	.align		4
        /*00a4*/ 	.byte	0x04, 0x1c
        /*00a6*/ 	.short	(.L_23 - .L_22)


	//   ....[0]....
.L_22:
        /*00a8*/ 	.word	0x00000070


	//   ....[1]....
        /*00ac*/ 	.word	0x000000d0


	//   ....[2]....
        /*00b0*/ 	.word	0x00000150


	//   ....[3]....
        /*00b4*/ 	.word	0x000003d0


	//   ....[4]....
        /*00b8*/ 	.word	0x000009f0


	//----- nvinfo : EIATTR_CRS_STACK_SIZE
	.align		4
.L_23:
        /*00bc*/ 	.byte	0x04, 0x1e
        /*00be*/ 	.short	(.L_25 - .L_24)
.L_24:
        /*00c0*/ 	.word	0x00000000


	//----- nvinfo : EIATTR_CBANK_PARAM_SIZE
	.align		4
.L_25:
        /*00c4*/ 	.byte	0x03, 0x19
        /*00c6*/ 	.short	0x002c


	//----- nvinfo : EIATTR_PARAM_CBANK
	.align		4
        /*00c8*/ 	.byte	0x04, 0x0a
        /*00ca*/ 	.short	(.L_27 - .L_26)
	.align		4
.L_26:
        /*00cc*/ 	.word	index@(.nv.constant0._Z3dfsPiS_S_S_S_i)
        /*00d0*/ 	.short	0x0380
        /*00d2*/ 	.short	0x002c


	//----- nvinfo : EIATTR_SW_WAR
	.align		4
.L_27:
        /*00d4*/ 	.byte	0x04, 0x36
        /*00d6*/ 	.short	(.L_29 - .L_28)
.L_28:
        /*00d8*/ 	.word	0x00000008
.L_29:


//--------------------- .nv.callgraph             --------------------------
	.section	.nv.callgraph,"",@"SHT_CUDA_CALLGRAPH"
	.align	4
	.sectionentsize	8
	.align		4
        /*0000*/ 	.word	0x00000000
	.align		4
        /*0004*/ 	.word	0xffffffff
	.align		4
        /*0008*/ 	.word	0x00000000
	.align		4
        /*000c*/ 	.word	0xfffffffe
	.align		4
        /*0010*/ 	.word	0x00000000
	.align		4
        /*0014*/ 	.word	0xfffffffd
	.align		4
        /*0018*/ 	.word	0x00000000
	.align		4
        /*001c*/ 	.word	0xfffffffc


//--------------------- .text._Z3dfsPiS_S_S_S_i   --------------------------
	.section	.text._Z3dfsPiS_S_S_S_i,"ax",@progbits
	.align	128
        .global         _Z3dfsPiS_S_S_S_i
        .type           _Z3dfsPiS_S_S_S_i,@function
        .size           _Z3dfsPiS_S_S_S_i,(.L_x_15 - _Z3dfsPiS_S_S_S_i)
        .other          _Z3dfsPiS_S_S_S_i,@"STO_CUDA_ENTRY STV_DEFAULT"
_Z3dfsPiS_S_S_S_i:
.text._Z3dfsPiS_S_S_S_i:
[----:B------:R-:W-:Y:S01]  /*0000*/  LDC R1, c[0x0][0x37c] ;  /* 0x0000df00ff017b82 */ /* 0x000fe20000000800 */
[----:B------:R-:W0:Y:S07]  /*0010*/  S2R R0, SR_TID.X ;  /* 0x0000000000007919 */ /* 0x000e2e0000002100 */
[----:B------:R-:W0:Y:S01]  /*0020*/  S2UR UR4, SR_CTAID.X ;  /* 0x00000000000479c3 */ /* 0x000e220000002500 */
[----:B------:R-:W1:Y:S07]  /*0030*/  LDCU UR5, c[0x0][0x3a8] ;  /* 0x00007500ff0577ac */ /* 0x000e6e0008000800 */
[----:B------:R-:W0:Y:S02]  /*0040*/  LDC R7, c[0x0][0x360] ;  /* 0x0000d800ff077b82 */ /* 0x000e240000000800 */
[----:B0-----:R-:W-:-:S05]  /*0050*/  IMAD R7, R7, UR4, R0 ;  /* 0x0000000407077c24 */ /* 0x001fca000f8e0200 */
[----:B-1----:R-:W-:-:S13]  /*0060*/  ISETP.GE.AND P0, PT, R7, UR5, PT ;  /* 0x0000000507007c0c */ /* 0x002fda000bf06270 */
[----:B------:R-:W-:Y:S05]  /*0070*/  @P0 EXIT ;  /* 0x000000000000094d */ /* 0x000fea0003800000 */
[----:B------:R-:W0:Y:S01]  /*0080*/  LDC.64 R2, c[0x0][0x390] ;  /* 0x0000e400ff027b82 */ /* 0x000e220000000a00 */
[----:B------:R-:W1:Y:S01]  /*0090*/  LDCU.64 UR6, c[0x0][0x358] ;  /* 0x00006b00ff0677ac */ /* 0x000e620008000a00 */
[----:B0-----:R-:W-:-:S05]  /*00a0*/  IMAD.WIDE R2, R7, 0x4, R2 ;  /* 0x0000000407027825 */ /* 0x001fca00078e0202 */
[----:B-1----:R-:W2:Y:S02]  /*00b0*/  LDG.E R0, desc[UR6][R2.64] ;  /* 0x0000000602007981 */ /* 0x002ea4000c1e1900 */
[----:B--2---:R-:W-:-:S13]  /*00c0*/  ISETP.NE.AND P0, PT, R0, RZ, PT ;  /* 0x000000ff0000720c */ /* 0x004fda0003f05270 */
[----:B------:R-:W-:Y:S05]  /*00d0*/  @P0 EXIT ;  /* 0x000000000000094d */ /* 0x000fea0003800000 */
[----:B------:R-:W0:Y:S01]  /*00e0*/  LDC.64 R4, c[0x0][0x380] ;  /* 0x0000e000ff047b82 */ /* 0x000e220000000a00 */
[----:B------:R-:W-:-:S05]  /*00f0*/  IMAD.MOV.U32 R11, RZ, RZ, 0x1 ;  /* 0x00000001ff0b7424 */ /* 0x000fca00078e00ff */
[----:B------:R1:W-:Y:S01]  /*0100*/  STG.E desc[UR6][R2.64], R11 ;  /* 0x0000000b02007986 */ /* 0x0003e2000c101906 */
[----:B0-----:R-:W-:-:S05]  /*0110*/  IMAD.WIDE R4, R7, 0x4, R4 ;  /* 0x0000000407047825 */ /* 0x001fca00078e0204 */
[----:B------:R-:W2:Y:S04]  /*0120*/  LDG.E R8, desc[UR6][R4.64] ;  /* 0x0000000604087981 */ /* 0x000ea8000c1e1900 */
[----:B------:R-:W2:Y:S02]  /*0130*/  LDG.E R9, desc[UR6][R4.64+0x4] ;  /* 0x0000040604097981 */ /* 0x000ea4000c1e1900 */
[----:B--2---:R-:W-:-:S13]  /*0140*/  ISETP.GE.AND P0, PT, R8, R9, PT ;  /* 0x000000090800720c */ /* 0x004fda0003f06270 */
[----:B-1----:R-:W-:Y:S05]  /*0150*/  @P0 EXIT ;  /* 0x000000000000094d */ /* 0x002fea0003800000 */
[----:B------:R-:W-:Y:S01]  /*0160*/  IMAD.IADD R0, R9, 0x1, -R8 ;  /* 0x0000000109007824 */ /* 0x000fe200078e0a08 */
[----:B------:R-:W-:Y:S04]  /*0170*/  BSSY.RECONVERGENT B0, `(.L_x_0) ;  /* 0x0000023000007945 */ /* 0x000fe80003800200 */
[----:B------:R-:W-:Y:S02]  /*0180*/  LOP3.LUT P0, R10, R0, 0x3, RZ, 0xc0, !PT ;  /* 0x00000003000a7812 */ /* 0x000fe4000780c0ff */
[----:B------:R-:W-:-:S11]  /*0190*/  MOV R0, R8 ;  /* 0x0000000800007202 */ /* 0x000fd60000000f00 */
[----:B------:R-:W-:Y:S05]  /*01a0*/  @!P0 BRA `(.L_x_1) ;  /* 0x00000000007c8947 */ /* 0x000fea0003800000 */
[----:B------:R-:W0:Y:S01]  /*01b0*/  LDC.64 R2, c[0x0][0x398] ;  /* 0x0000e600ff027b82 */ /* 0x000e220000000a00 */
[----:B------:R-:W-:Y:S02]  /*01c0*/  IMAD.MOV R14, RZ, RZ, -R10 ;  /* 0x000000ffff0e7224 */ /* 0x000fe400078e0a0a */
[----:B------:R-:W-:-:S05]  /*01d0*/  IMAD.MOV.U32 R0, RZ, RZ, R8 ;  /* 0x000000ffff007224 */ /* 0x000fca00078e0008 */
[----:B------:R-:W1:Y:S08]  /*01e0*/  LDC.64 R4, c[0x0][0x390] ;  /* 0x0000e400ff047b82 */ /* 0x000e700000000a00 */
[----:B------:R-:W2:Y:S02]  /*01f0*/  LDC.64 R6, c[0x0][0x388] ;  /* 0x0000e200ff067b82 */ /* 0x000ea40000000a00 */
.L_x_4:
[----:B--2---:R-:W-:-:S05]  /*0200*/  IMAD.WIDE R10, R0, 0x4, R6 ;  /* 0x00000004000a7825 */ /* 0x004fca00078e0206 */
[----:B-1----:R-:W1:Y:S02]  /*0210*/  LDG.E R19, desc[UR6][R10.64] ;  /* 0x000000060a137981 */ /* 0x002e64000c1e1900 */
[----:B-1----:R-:W-:-:S06]  /*0220*/  IMAD.WIDE R12, R19, 0x4, R4 ;  /* 0x00000004130c7825 */ /* 0x002fcc00078e0204 */
[----:B------:R-:W2:Y:S01]  /*0230*/  LDG.E R12, desc[UR6][R12.64] ;  /* 0x000000060c0c7981 */ /* 0x000ea2000c1e1900 */
[----:B------:R-:W-:Y:S01]  /*0240*/  IADD3 R14, PT, PT, R14, 0x1, RZ ;  /* 0x000000010e0e7810 */ /* 0x000fe20007ffe0ff */
[----:B------:R-:W-:Y:S03]  /*0250*/  BSSY.RECONVERGENT B1, `(.L_x_2) ;  /* 0x0000012000017945 */ /* 0x000fe60003800200 */
[----:B------:R-:W-:Y:S02]  /*0260*/  ISETP.NE.AND P0, PT, R14, RZ, PT ;  /* 0x000000ff0e00720c */ /* 0x000fe40003f05270 */
[----:B--2---:R-:W-:-:S13]  /*0270*/  ISETP.NE.AND P1, PT, R12, RZ, PT ;  /* 0x000000ff0c00720c */ /* 0x004fda0003f25270 */
[----:B------:R-:W-:Y:S05]  /*0280*/  @P1 BRA `(.L_x_3) ;  /* 0x0000000000381947 */ /* 0x000fea0003800000 */
[----:B------:R-:W1:Y:S01]  /*0290*/  S2R R13, SR_LANEID ;  /* 0x00000000000d7919 */ /* 0x000e620000000000 */
[----:B------:R-:W-:Y:S01]  /*02a0*/  VOTEU.ANY UR4, UPT, PT ;  /* 0x0000000000047886 */ /* 0x000fe200038e0100 */
[----:B------:R-:W2:Y:S01]  /*02b0*/  LDC.64 R10, c[0x0][0x3a0] ;  /* 0x0000e800ff0a7b82 */ /* 0x000ea20000000a00 */
[----:B------:R-:W1:Y:S08]  /*02c0*/  FLO.U32 R16, UR4 ;  /* 0x0000000400107d00 */ /* 0x000e7000080e0000 */
[----:B------:R-:W2:Y:S01]  /*02d0*/  POPC R15, UR4 ;  /* 0x00000004000f7d09 */ /* 0x000ea20008000000 */
[----:B-1----:R-:W-:-:S13]  /*02e0*/  ISETP.EQ.U32.AND P1, PT, R16, R13, PT ;  /* 0x0000000d1000720c */ /* 0x002fda0003f22070 */
[----:B--2---:R-:W2:Y:S01]  /*02f0*/  @P1 ATOMG.E.ADD.STRONG.GPU PT, R11, desc[UR6][R10.64], R15 ;  /* 0x8000000f0a0b19a8 */ /* 0x004ea200081ef106 */
[----:B------:R-:W1:Y:S02]  /*0300*/  S2R R12, SR_LTMASK ;  /* 0x00000000000c7919 */ /* 0x000e640000003900 */
[----:B-1----:R-:W-:-:S04]  /*0310*/  LOP3.LUT R17, R12, UR4, RZ, 0xc0, !PT ;  /* 0x000000040c117c12 */ /* 0x002fc8000f8ec0ff */
[----:B------:R-:W1:Y:S01]  /*0320*/  POPC R12, R17 ;  /* 0x00000011000c7309 */ /* 0x000e620000000000 */
[----:B--2---:R-:W1:Y:S02]  /*0330*/  SHFL.IDX PT, R13, R11, R16, 0x1f ;  /* 0x00001f100b0d7589 */ /* 0x004e6400000e0000 */
[----:B-1----:R-:W-:-:S04]  /*0340*/  IMAD.IADD R13, R13, 0x1, R12 ;  /* 0x000000010d0d7824 */ /* 0x002fc800078e020c */
[----:B0-----:R-:W-:-:S05]  /*0350*/  IMAD.WIDE R12, R13, 0x4, R2 ;  /* 0x000000040d0c7825 */ /* 0x001fca00078e0202 */
[----:B------:R1:W-:Y:S02]  /*0360*/  STG.E desc[UR6][R12.64], R19 ;  /* 0x000000130c007986 */ /* 0x0003e4000c101906 */
.L_x_3:
[----:B------:R-:W-:Y:S05]  /*0370*/  BSYNC.RECONVERGENT B1 ;  /* 0x0000000000017941 */ /* 0x000fea0003800200 */
.L_x_2:
[----:B------:R-:W-:Y:S01]  /*0380*/  VIADD R0, R0, 0x1 ;  /* 0x0000000100007836 */ /* 0x000fe20000000000 */
[----:B------:R-:W-:Y:S06]  /*0390*/  @P0 BRA `(.L_x_4) ;  /* 0xfffffffc00980947 */ /* 0x000fec000383ffff */
.L_x_1:
[----:B------:R-:W-:Y:S05]  /*03a0*/  BSYNC.RECONVERGENT B0 ;  /* 0x0000000000007941 */ /* 0x000fea0003800200 */
.L_x_0:
[----:B0-----:R-:W-:-:S04]  /*03b0*/  IADD3 R2, PT, PT, R8, -R9, RZ ;  /* 0x8000000908027210 */ /* 0x001fc80007ffe0ff */
[----:B------:R-:W-:-:S13]  /*03c0*/  ISETP.GT.U32.AND P0, PT, R2, -0x4, PT ;  /* 0xfffffffc0200780c */ /* 0x000fda0003f04070 */
[----:B------:R-:W-:Y:S05]  /*03d0*/  @P0 EXIT ;  /* 0x000000000000094d */ /* 0x000fea0003800000 */
[----:B------:R-:W0:Y:S01]  /*03e0*/  LDC.64 R2, c[0x0][0x398] ;  /* 0x0000e600ff027b82 */ /* 0x000e220000000a00 */
[----:B------:R-:W2:Y:S01]  /*03f0*/  LDCU.64 UR4, c[0x0][0x388] ;  /* 0x00007100ff0477ac */ /* 0x000ea20008000a00 */
[----:B------:R-:W-:-:S06]  /*0400*/  IMAD.IADD R6, R0, 0x1, -R9 ;  /* 0x0000000100067824 */ /* 0x000fcc00078e0a09 */
[----:B------:R-:W3:Y:S01]  /*0410*/  LDC.64 R4, c[0x0][0x390] ;  /* 0x0000e400ff047b82 */ /* 0x000ee20000000a00 */
[----:B--2---:R-:W-:-:S04]  /*0420*/  UIADD3 UR4, UP0, UPT, UR4, 0x8, URZ ;  /* 0x0000000804047890 */ /* 0x004fc8000ff1e0ff */
[----:B------:R-:W-:-:S12]  /*0430*/  UIADD3.X UR5, UPT, UPT, URZ, UR5, URZ, UP0, !UPT ;  /* 0x00000005ff057290 */ /* 0x000fd800087fe4ff */
.L_x_13:
[----:B--2---:R-:W-:Y:S01]  /*0440*/  MOV R9, UR5 ;  /* 0x0000000500097c02 */ /* 0x004fe20008000f00 */
[----:B------:R-:W-:-:S04]  /*0450*/  IMAD.U32 R8, RZ, RZ, UR4 ;  /* 0x00000004ff087e24 */ /* 0x000fc8000f8e00ff */
[----:B------:R-:W-:-:S05]  /*0460*/  IMAD.WIDE R8, R0, 0x4, R8 ;  /* 0x0000000400087825 */ /* 0x000fca00078e0208 */
[----:B------:R-:W3:Y:S02]  /*0470*/  LDG.E R17, desc[UR6][R8.64+-0x8] ;  /* 0xfffff80608117981 */ /* 0x000ee4000c1e1900 */
[----:B---3--:R-:W-:-:S06]  /*0480*/  IMAD.WIDE R10, R17, 0x4, R4 ;  /* 0x00000004110a7825 */ /* 0x008fcc00078e0204 */
[----:B------:R-:W2:Y:S01]  /*0490*/  LDG.E R10, desc[UR6][R10.64] ;  /* 0x000000060a0a7981 */ /* 0x000ea2000c1e1900 */
[----:B------:R-:W-:Y:S01]  /*04a0*/  BSSY.RECONVERGENT B0, `(.L_x_5) ;  /* 0x0000011000007945 */ /* 0x000fe20003800200 */
[----:B--2---:R-:W-:-:S13]  /*04b0*/  ISETP.NE.AND P0, PT, R10, RZ, PT ;  /* 0x000000ff0a00720c */ /* 0x004fda0003f05270 */
[----:B------:R-:W-:Y:S05]  /*04c0*/  @P0 BRA `(.L_x_6) ;  /* 0x0000000000380947 */ /* 0x000fea0003800000 */
[----:B------:R-:W2:Y:S01]  /*04d0*/  S2R R11, SR_LANEID ;  /* 0x00000000000b7919 */ /* 0x000ea20000000000 */
[----:B------:R-:W-:Y:S01]  /*04e0*/  VOTEU.ANY UR8, UPT, PT ;  /* 0x0000000000087886 */ /* 0x000fe200038e0100 */
[----:B-1----:R-:W1:Y:S01]  /*04f0*/  LDC.64 R12, c[0x0][0x3a0] ;  /* 0x0000e800ff0c7b82 */ /* 0x002e620000000a00 */
[----:B------:R-:W2:Y:S08]  /*0500*/  FLO.U32 R14, UR8 ;  /* 0x00000008000e7d00 */ /* 0x000eb000080e0000 */
[----:B------:R-:W1:Y:S01]  /*0510*/  POPC R7, UR8 ;  /* 0x0000000800077d09 */ /* 0x000e620008000000 */
[----:B--2---:R-:W-:-:S13]  /*0520*/  ISETP.EQ.U32.AND P0, PT, R14, R11, PT ;  /* 0x0000000b0e00720c */ /* 0x004fda0003f02070 */
[----:B-1----:R-:W2:Y:S01]  /*0530*/  @P0 ATOMG.E.ADD.STRONG.GPU PT, R7, desc[UR6][R12.64], R7 ;  /* 0x800000070c0709a8 */ /* 0x002ea200081ef106 */
[----:B------:R-:W1:Y:S02]  /*0540*/  S2R R15, SR_LTMASK ;  /* 0x00000000000f7919 */ /* 0x000e640000003900 */
[----:B-1----:R-:W-:-:S04]  /*0550*/  LOP3.LUT R15, R15, UR8, RZ, 0xc0, !PT ;  /* 0x000000080f0f7c12 */ /* 0x002fc8000f8ec0ff */
[----:B------:R-:W1:Y:S01]  /*0560*/  POPC R10, R15 ;  /* 0x0000000f000a7309 */ /* 0x000e620000000000 */
[----:B--2---:R-:W1:Y:S02]  /*0570*/  SHFL.IDX PT, R11, R7, R14, 0x1f ;  /* 0x00001f0e070b7589 */ /* 0x004e6400000e0000 */
[----:B-1----:R-:W-:-:S04]  /*0580*/  IMAD.IADD R11, R11, 0x1, R10 ;  /* 0x000000010b0b7824 */ /* 0x002fc800078e020a */
[----:B0-----:R-:W-:-:S05]  /*0590*/  IMAD.WIDE R10, R11, 0x4, R2 ;  /* 0x000000040b0a7825 */ /* 0x001fca00078e0202 */
[----:B------:R2:W-:Y:S02]  /*05a0*/  STG.E desc[UR6][R10.64], R17 ;  /* 0x000000110a007986 */ /* 0x0005e4000c101906 */
.L_x_6:
[----:B------:R-:W-:Y:S05]  /*05b0*/  BSYNC.RECONVERGENT B0 ;  /* 0x0000000000007941 */ /* 0x000fea0003800200 */
.L_x_5:
[----:B--2---:R-:W2:Y:S02]  /*05c0*/  LDG.E R17, desc[UR6][R8.64+-0x4] ;  /* 0xfffffc0608117981 */ /* 0x004ea4000c1e1900 */
[----:B--2---:R-:W-:-:S06]  /*05d0*/  IMAD.WIDE R10, R17, 0x4, R4 ;  /* 0x00000004110a7825 */ /* 0x004fcc00078e0204 */
        /* <DEDUP_REMOVED lines=15> */
[----:B-1----:R-:W-:-:S05]  /*06d0*/  IADD3 R11, PT, PT, R11, R10, RZ ;  /* 0x0000000a0b0b7210 */ /* 0x002fca0007ffe0ff */
[----:B0-----:R-:W-:-:S05]  /*06e0*/  IMAD.WIDE R10, R11, 0x4, R2 ;  /* 0x000000040b0a7825 */ /* 0x001fca00078e0202 */
[----:B------:R2:W-:Y:S02]  /*06f0*/  STG.E desc[UR6][R10.64], R17 ;  /* 0x000000110a007986 */ /* 0x0005e4000c101906 */
.L_x_8:
[----:B------:R-:W-:Y:S05]  /*0700*/  BSYNC.RECONVERGENT B0 ;  /* 0x0000000000007941 */ /* 0x000fea0003800200 */
.L_x_7:
        /* <DEDUP_REMOVED lines=20> */
.L_x_10:
[----:B------:R-:W-:Y:S05]  /*0850*/  BSYNC.RECONVERGENT B0 ;  /* 0x0000000000007941 */ /* 0x000fea0003800200 */
.L_x_9:
[----:B------:R-:W2:Y:S02]  /*0860*/  LDG.E R15, desc[UR6][R8.64+0x4] ;  /* 0x00000406080f7981 */ /* 0x000ea4000c1e1900 */
[----:B--2---:R-:W-:-:S06]  /*0870*/  IMAD.WIDE R10, R15, 0x4, R4 ;  /* 0x000000040f0a7825 */ /* 0x004fcc00078e0204 */
[----:B------:R-:W2:Y:S01]  /*0880*/  LDG.E R10, desc[UR6][R10.64] ;  /* 0x000000060a0a7981 */ /* 0x000ea2000c1e1900 */
[----:B------:R-:W-:Y:S01]  /*0890*/  IADD3 R6, PT, PT, R6, 0x4, RZ ;  /* 0x0000000406067810 */ /* 0x000fe20007ffe0ff */
[----:B------:R-:W-:Y:S03]  /*08a0*/  BSSY.RECONVERGENT B0, `(.L_x_11) ;  /* 0x0000012000007945 */ /* 0x000fe60003800200 */
[----:B------:R-:W-:Y:S02]  /*08b0*/  ISETP.NE.AND P0, PT, R6, RZ, PT ;  /* 0x000000ff0600720c */ /* 0x000fe40003f05270 */
[----:B--2---:R-:W-:-:S13]  /*08c0*/  ISETP.NE.AND P1, PT, R10, RZ, PT ;  /* 0x000000ff0a00720c */ /* 0x004fda0003f25270 */
[----:B------:R-:W-:Y:S05]  /*08d0*/  @P1 BRA `(.L_x_12) ;  /* 0x0000000000381947 */ /* 0x000fea0003800000 */
[----:B------:R-:W2:Y:S01]  /*08e0*/  S2R R9, SR_LANEID ;  /* 0x0000000000097919 */ /* 0x000ea20000000000 */
[----:B------:R-:W-:Y:S01]  /*08f0*/  VOTEU.ANY UR8, UPT, PT ;  /* 0x0000000000087886 */ /* 0x000fe200038e0100 */
[----:B------:R-:W3:Y:S01]  /*0900*/  LDC.64 R10, c[0x0][0x3a0] ;  /* 0x0000e800ff0a7b82 */ /* 0x000ee20000000a00 */
[----:B-1----:R-:W2:Y:S08]  /*0910*/  FLO.U32 R12, UR8 ;  /* 0x00000008000c7d00 */ /* 0x002eb000080e0000 */
[----:B------:R-:W3:Y:S01]  /*0920*/  POPC R7, UR8 ;  /* 0x0000000800077d09 */ /* 0x000ee20008000000 */
[----:B--2---:R-:W-:-:S13]  /*0930*/  ISETP.EQ.U32.AND P1, PT, R12, R9, PT ;  /* 0x000000090c00720c */ /* 0x004fda0003f22070 */
[----:B---3--:R-:W2:Y:S01]  /*0940*/  @P1 ATOMG.E.ADD.STRONG.GPU PT, R7, desc[UR6][R10.64], R7 ;  /* 0x800000070a0719a8 */ /* 0x008ea200081ef106 */
[----:B------:R-:W1:Y:S02]  /*0950*/  S2R R13, SR_LTMASK ;  /* 0x00000000000d7919 */ /* 0x000e640000003900 */
[----:B-1----:R-:W-:-:S04]  /*0960*/  LOP3.LUT R13, R13, UR8, RZ, 0xc0, !PT ;  /* 0x000000080d0d7c12 */ /* 0x002fc8000f8ec0ff */
[----:B------:R-:W1:Y:S01]  /*0970*/  POPC R8, R13 ;  /* 0x0000000d00087309 */ /* 0x000e620000000000 */
[----:B--2---:R-:W1:Y:S02]  /*0980*/  SHFL.IDX PT, R9, R7, R12, 0x1f ;  /* 0x00001f0c07097589 */ /* 0x004e6400000e0000 */
[----:B-1----:R-:W-:-:S04]  /*0990*/  IMAD.IADD R9, R9, 0x1, R8 ;  /* 0x0000000109097824 */ /* 0x002fc800078e0208 */
[----:B0-----:R-:W-:-:S05]  /*09a0*/  IMAD.WIDE R8, R9, 0x4, R2 ;  /* 0x0000000409087825 */ /* 0x001fca00078e0202 */
[----:B------:R2:W-:Y:S02]  /*09b0*/  STG.E desc[UR6][R8.64], R15 ;  /* 0x0000000f08007986 */ /* 0x0005e4000c101906 */
.L_x_12:
[----:B------:R-:W-:Y:S05]  /*09c0*/  BSYNC.RECONVERGENT B0 ;  /* 0x0000000000007941 */ /* 0x000fea0003800200 */
.L_x_11:
[----:B------:R-:W-:Y:S01]  /*09d0*/  IADD3 R0, PT, PT, R0, 0x4, RZ ;  /* 0x0000000400007810 */ /* 0x000fe20007ffe0ff */
[----:B------:R-:W-:Y:S06]  /*09e0*/  @P0 BRA `(.L_x_13) ;  /* 0xfffffff800940947 */ /* 0x000fec000383ffff */
[----:B------:R-:W-:Y:S05]  /*09f0*/  EXIT ;  /* 0x000000000000794d */ /* 0x000fea0003800000 */
.L_x_14:
[----:B------:R-:W-:-:S00]  /*0a00*/  BRA `(.L_x_14) ;  /* 0xfffffffc00fc7947 */ /* 0x000fc0000383ffff */
[----:B------:R-:W-:-:S00]  /*0a10*/  NOP ;  /* 0x0000000000007918 */ /* 0x000fc00000000000 */
        /* <DEDUP_REMOVED lines=14> */
.L_x_15:


//--------------------- .nv.shared.reserved.0     --------------------------
	.section	.nv.shared.reserved.0,"aw",@nobits
	.weak		__nv_reservedSMEM_offset_0_alias
	.size		__nv_reservedSMEM_offset_0_alias, 0, 64
	.other		__nv_reservedSMEM_offset_0_alias,@"STO_CUDA_RESERVED_SHARED STV_DEFAULT"
__nv_reservedSMEM_offset_0_alias:
	.zero		0
	.zero		64


//--------------------- .nv.constant0._Z3dfsPiS_S_S_S_i --------------------------
	.section	.nv.constant0._Z3dfsPiS_S_S_S_i,"a",@progbits
	.sectionflags	@""
	.align	4
.nv.constant0._Z3dfsPiS_S_S_S_i:
	.zero		940


//--------------------- SYMBOLS --------------------------

	.type		.nv.reservedSmem.offset0,@object
	.size		.nv.reservedSmem.offset0,0x4
